	.headerflags	@"EF_CUDA_TEXMODE_UNIFIED EF_CUDA_64BIT_ADDRESS EF_CUDA_ACCELERATORS EF_CUDA_SM90 EF_CUDA_VIRTUAL_SM(EF_CUDA_SM90)"
	.elftype	@"ET_EXEC"


//--------------------- .nv.info                  --------------------------
	.section	.nv.info,"",@"SHT_CUDA_INFO"
	.align	4


	//----- nvinfo : EIATTR_REGCOUNT
	.align		4
        /*0000*/ 	.byte	0x04, 0x2f
        /*0002*/ 	.short	(.L_1 - .L_0)
	.align		4
.L_0:
        /*0004*/ 	.word	index@(triton_poi_fused_constant_pad_nd_relu_39)
        /*0008*/ 	.word	0x00000020


	//----- nvinfo : EIATTR_MIN_STACK_SIZE
	.align		4
.L_1:
        /*000c*/ 	.byte	0x04, 0x12
        /*000e*/ 	.short	(.L_3 - .L_2)
	.align		4
.L_2:
        /*0010*/ 	.word	index@(triton_poi_fused_constant_pad_nd_relu_39)
        /*0014*/ 	.word	0x00000000


	//----- nvinfo : EIATTR_FRAME_SIZE
	.align		4
.L_3:
        /*0018*/ 	.byte	0x04, 0x11
        /*001a*/ 	.short	(.L_5 - .L_4)
	.align		4
.L_4:
        /*001c*/ 	.word	index@(triton_poi_fused_constant_pad_nd_relu_39)
        /*0020*/ 	.word	0x00000000


	//----- nvinfo : EIATTR_MIN_STACK_SIZE
	.align		4
.L_5:
        /*0024*/ 	.byte	0x04, 0x12
        /*0026*/ 	.short	(.L_7 - .L_6)
	.align		4
.L_6:
        /*0028*/ 	.word	index@(triton_poi_fused_constant_pad_nd_relu_39)
        /*002c*/ 	.word	0x00000000
.L_7:


//--------------------- .nv.info.triton_poi_fused_constant_pad_nd_relu_39 --------------------------
	.section	.nv.info.triton_poi_fused_constant_pad_nd_relu_39,"",@"SHT_CUDA_INFO"
	.sectionflags	@""
	.align	4


	//----- nvinfo : EIATTR_CUDA_API_VERSION
	.align		4
        /*0000*/ 	.byte	0x04, 0x37
        /*0002*/ 	.short	(.L_9 - .L_8)
.L_8:
        /*0004*/ 	.word	0x0000007c


	//----- nvinfo : EIATTR_KPARAM_INFO
	.align		4
.L_9:
        /*0008*/ 	.byte	0x04, 0x17
        /*000a*/ 	.short	(.L_11 - .L_10)
.L_10:
        /*000c*/ 	.word	0x00000000
        /*0010*/ 	.short	0x0002
        /*0012*/ 	.short	0x0010
        /*0014*/ 	.byte	0x00, 0xf0, 0x11, 0x00


	//----- nvinfo : EIATTR_KPARAM_INFO
	.align		4
.L_11:
        /*0018*/ 	.byte	0x04, 0x17
        /*001a*/ 	.short	(.L_13 - .L_12)
.L_12:
        /*001c*/ 	.word	0x00000000
        /*0020*/ 	.short	0x0001
        /*0022*/ 	.short	0x0008
        /*0024*/ 	.byte	0x00, 0xf4, 0x21, 0x00


	//----- nvinfo : EIATTR_KPARAM_INFO
	.align		4
.L_13:
        /*0028*/ 	.byte	0x04, 0x17
        /*002a*/ 	.short	(.L_15 - .L_14)
.L_14:
        /*002c*/ 	.word	0x00000000
        /*0030*/ 	.short	0x0000
        /*0032*/ 	.short	0x0000
        /*0034*/ 	.byte	0x00, 0xf4, 0x21, 0x00


	//----- nvinfo : EIATTR_SPARSE_MMA_MASK
	.align		4
.L_15:
        /*0038*/ 	.byte	0x03, 0x50
        /*003a*/ 	.short	0x0000


	//----- nvinfo : EIATTR_MAXREG_COUNT
	.align		4
        /*003c*/ 	.byte	0x03, 0x1b
        /*003e*/ 	.short	0x00ff


	//----- nvinfo : EIATTR_EXIT_INSTR_OFFSETS
	.align		4
        /*0040*/ 	.byte	0x04, 0x1c
        /*0042*/ 	.short	(.L_17 - .L_16)


	//   ....[0]....
.L_16:
        /*0044*/ 	.word	0x00000d10


	//   ....[1]....
        /*0048*/ 	.word	0x00000d30


	//----- nvinfo : EIATTR_REQNTID
	.align		4
.L_17:
        /*004c*/ 	.byte	0x04, 0x10
        /*004e*/ 	.short	(.L_19 - .L_18)
.L_18:
        /*0050*/ 	.word	0x00000080
        /*0054*/ 	.word	0x00000001
        /*0058*/ 	.word	0x00000001


	//----- nvinfo : EIATTR_CBANK_PARAM_SIZE
	.align		4
.L_19:
        /*005c*/ 	.byte	0x03, 0x19
        /*005e*/ 	.short	0x0014


	//----- nvinfo : EIATTR_PARAM_CBANK
	.align		4
        /*0060*/ 	.byte	0x04, 0x0a
        /*0062*/ 	.short	(.L_21 - .L_20)
	.align		4
.L_20:
        /*0064*/ 	.word	index@(.nv.constant0.triton_poi_fused_constant_pad_nd_relu_39)
        /*0068*/ 	.short	0x0210
        /*006a*/ 	.short	0x0014


	//----- nvinfo : EIATTR_SW_WAR
	.align		4
.L_21:
        /*006c*/ 	.byte	0x04, 0x36
        /*006e*/ 	.short	(.L_23 - .L_22)
.L_22:
        /*0070*/ 	.word	0x00000008
.L_23:


//--------------------- .nv.callgraph             --------------------------
	.section	.nv.callgraph,"",@"SHT_CUDA_CALLGRAPH"
	.align	4
	.sectionentsize	8
	.align		4
        /*0000*/ 	.word	0x00000000
	.align		4
        /*0004*/ 	.word	0xffffffff
	.align		4
        /*0008*/ 	.word	0x00000000
	.align		4
        /*000c*/ 	.word	0xfffffffe
	.align		4
        /*0010*/ 	.word	0x00000000
	.align		4
        /*0014*/ 	.word	0xfffffffd
	.align		4
        /*0018*/ 	.word	0x00000000
	.align		4
        /*001c*/ 	.word	0xfffffffc


//--------------------- .text.triton_poi_fused_constant_pad_nd_relu_39 --------------------------
	.section	.text.triton_poi_fused_constant_pad_nd_relu_39,"ax",@progbits
	.align	128
        .global         triton_poi_fused_constant_pad_nd_relu_39
        .type           triton_poi_fused_constant_pad_nd_relu_39,@function
        .size           triton_poi_fused_constant_pad_nd_relu_39,(.L_x_1 - triton_poi_fused_constant_pad_nd_relu_39)
        .other          triton_poi_fused_constant_pad_nd_relu_39,@"STO_CUDA_ENTRY STV_DEFAULT"
triton_poi_fused_constant_pad_nd_relu_39:
.text.triton_poi_fused_constant_pad_nd_relu_39:
[----:B------:R-:W0:Y:S02]  /*0000*/  LDC R1, c[0x0][0x28] ;  /* 0x00000a00ff017b82 */ /* 0x000e240000000800 */
[----:B------:R-:W1:Y:S01]  /*0010*/  S2R R0, SR_TID.X ;  /* 0x0000000000007919 */ /* 0x000e620000002100 */
[----:B------:R-:W-:Y:S01]  /*0020*/  ULDC.64 UR6, c[0x0][0x210] ;  /* 0x0000840000067ab9 */ /* 0x000fe20000000a00 */
[----:B------:R-:W-:Y:S01]  /*0030*/  ULDC.64 UR4, c[0x0][0x208] ;  /* 0x0000820000047ab9 */ /* 0x000fe20000000a00 */
[----:B------:R-:W2:Y:S01]  /*0040*/  S2R R3, SR_CTAID.X ;  /* 0x0000000000037919 */ /* 0x000ea20000002500 */
[----:B-1----:R-:W-:-:S05]  /*0050*/  IMAD.SHL.U32 R0, R0, 0x4, RZ ;  /* 0x0000000400007824 */ /* 0x002fca00078e00ff */
[----:B------:R-:W-:-:S05]  /*0060*/  LOP3.LUT R0, R0, 0x1fc, RZ, 0xc0, !PT ;  /* 0x000001fc00007812 */ /* 0x000fca00078ec0ff */
[----:B--2---:R-:W-:-:S04]  /*0070*/  IMAD R8, R3, 0x400, R0 ;  /* 0x0000040003087824 */ /* 0x004fc800078e0200 */
[----:B------:R-:W-:-:S04]  /*0080*/  IMAD.HI R4, R8, 0x1948b0fd, RZ ;  /* 0x1948b0fd08047827 */ /* 0x000fc800078e02ff */
[----:B------:R-:W-:Y:S01]  /*0090*/  IMAD.HI R19, R8, 0x38e38e39, RZ ;  /* 0x38e38e3908137827 */ /* 0x000fe200078e02ff */
[----:B------:R-:W-:-:S03]  /*00a0*/  SHF.R.U32.HI R3, RZ, 0x1f, R4 ;  /* 0x0000001fff037819 */ /* 0x000fc60000011604 */
[C---:B------:R-:W-:Y:S01]  /*00b0*/  VIADD R2, R8.reuse, 0x2 ;  /* 0x0000000208027836 */ /* 0x040fe20000000000 */
[----:B------:R-:W-:Y:S01]  /*00c0*/  SHF.R.U32.HI R10, RZ, 0x1f, R19 ;  /* 0x0000001fff0a7819 */ /* 0x000fe20000011613 */
[----:B------:R-:W-:Y:S01]  /*00d0*/  VIADD R0, R8, 0x200 ;  /* 0x0000020008007836 */ /* 0x000fe20000000000 */
[----:B------:R-:W-:Y:S01]  /*00e0*/  LEA.HI R4, R4, R3, RZ, 0x1b ;  /* 0x0000000304047211 */ /* 0x000fe200078fd8ff */
[----:B------:R-:W-:Y:S01]  /*00f0*/  IMAD.HI R5, R2, 0x38e38e39, RZ ;  /* 0x38e38e3902057827 */ /* 0x000fe200078e02ff */
[----:B------:R-:W-:-:S03]  /*0100*/  LEA.HI.SX32 R19, R19, R10, 0x1e ;  /* 0x0000000a13137211 */ /* 0x000fc600078ff2ff */
[C---:B------:R-:W-:Y:S01]  /*0110*/  VIADD R6, R8.reuse, 0x3 ;  /* 0x0000000308067836 */ /* 0x040fe20000000000 */
[----:B------:R-:W-:Y:S01]  /*0120*/  SHF.R.U32.HI R10, RZ, 0x1f, R5 ;  /* 0x0000001fff0a7819 */ /* 0x000fe20000011605 */
[----:B------:R-:W-:Y:S02]  /*0130*/  VIADD R13, R8, 0x1 ;  /* 0x00000001080d7836 */ /* 0x000fe40000000000 */
[----:B------:R-:W-:Y:S01]  /*0140*/  IMAD.HI R3, R0, 0x38e38e39, RZ ;  /* 0x38e38e3900037827 */ /* 0x000fe200078e02ff */
[----:B------:R-:W-:-:S03]  /*0150*/  LEA.HI.SX32 R5, R5, R10, 0x1e ;  /* 0x0000000a05057211 */ /* 0x000fc600078ff2ff */
[----:B------:R-:W-:Y:S01]  /*0160*/  IMAD.HI R11, R6, 0x38e38e39, RZ ;  /* 0x38e38e39060b7827 */ /* 0x000fe200078e02ff */
[----:B------:R-:W-:-:S03]  /*0170*/  SHF.R.U32.HI R12, RZ, 0x1f, R3 ;  /* 0x0000001fff0c7819 */ /* 0x000fc60000011603 */
[----:B------:R-:W-:Y:S01]  /*0180*/  IMAD.HI R7, R13, 0x38e38e39, RZ ;  /* 0x38e38e390d077827 */ /* 0x000fe200078e02ff */
[----:B------:R-:W-:Y:S02]  /*0190*/  SHF.R.U32.HI R10, RZ, 0x1f, R11 ;  /* 0x0000001fff0a7819 */ /* 0x000fe4000001160b */
[----:B------:R-:W-:Y:S01]  /*01a0*/  LEA.HI.SX32 R3, R3, R12, 0x1e ;  /* 0x0000000c03037211 */ /* 0x000fe200078ff2ff */
[----:B------:R-:W-:Y:S01]  /*01b0*/  IMAD.HI R9, R19, 0x38e38e39, RZ ;  /* 0x38e38e3913097827 */ /* 0x000fe200078e02ff */
[----:B------:R-:W-:Y:S02]  /*01c0*/  SHF.R.U32.HI R14, RZ, 0x1f, R7 ;  /* 0x0000001fff0e7819 */ /* 0x000fe40000011607 */
[----:B------:R-:W-:Y:S01]  /*01d0*/  LEA.HI.SX32 R15, R11, R10, 0x1e ;  /* 0x0000000a0b0f7211 */ /* 0x000fe200078ff2ff */
[----:B------:R-:W-:Y:S01]  /*01e0*/  IMAD.HI R18, R0, 0x1948b0fd, RZ ;  /* 0x1948b0fd00127827 */ /* 0x000fe200078e02ff */
[----:B------:R-:W-:Y:S02]  /*01f0*/  SHF.R.U32.HI R10, RZ, 0x1f, R9 ;  /* 0x0000001fff0a7819 */ /* 0x000fe40000011609 */
[----:B------:R-:W-:Y:S01]  /*0200*/  LEA.HI.SX32 R14, R7, R14, 0x1e ;  /* 0x0000000e070e7211 */ /* 0x000fe200078ff2ff */
[----:B------:R-:W-:Y:S01]  /*0210*/  IMAD.HI R11, R5, 0x38e38e39, RZ ;  /* 0x38e38e39050b7827 */ /* 0x000fe200078e02ff */
[----:B------:R-:W-:-:S02]  /*0220*/  SHF.R.U32.HI R7, RZ, 0x1f, R18 ;  /* 0x0000001fff077819 */ /* 0x000fc40000011612 */
[----:B------:R-:W-:Y:S01]  /*0230*/  LEA.HI.SX32 R10, R9, R10, 0x1e ;  /* 0x0000000a090a7211 */ /* 0x000fe200078ff2ff */
[----:B------:R-:W-:Y:S01]  /*0240*/  IMAD.HI R16, R3, 0x38e38e39, RZ ;  /* 0x38e38e3903107827 */ /* 0x000fe200078e02ff */
[----:B------:R-:W-:Y:S02]  /*0250*/  SHF.R.U32.HI R12, RZ, 0x1f, R11 ;  /* 0x0000001fff0c7819 */ /* 0x000fe4000001160b */
[----:B------:R-:W-:Y:S01]  /*0260*/  LEA.HI R18, R18, R7, RZ, 0x1b ;  /* 0x0000000712127211 */ /* 0x000fe200078fd8ff */
[----:B------:R-:W-:Y:S01]  /*0270*/  IMAD R20, R10, -0x12, R19 ;  /* 0xffffffee0a147824 */ /* 0x000fe200078e0213 */
[----:B------:R-:W-:Y:S01]  /*0280*/  SHF.R.U32.HI R7, RZ, 0x1f, R16 ;  /* 0x0000001fff077819 */ /* 0x000fe20000011610 */
[----:B------:R-:W-:Y:S01]  /*0290*/  IMAD R15, R15, -0x12, R6 ;  /* 0xffffffee0f0f7824 */ /* 0x000fe200078e0206 */
[----:B------:R-:W-:Y:S01]  /*02a0*/  LEA.HI.SX32 R12, R11, R12, 0x1e ;  /* 0x0000000c0b0c7211 */ /* 0x000fe200078ff2ff */
[----:B------:R-:W-:Y:S01]  /*02b0*/  IMAD R17, R5, -0x12, R2 ;  /* 0xffffffee05117824 */ /* 0x000fe200078e0202 */
[----:B------:R-:W-:Y:S01]  /*02c0*/  LEA.HI.SX32 R6, R16, R7, 0x1e ;  /* 0x0000000710067211 */ /* 0x000fe200078ff2ff */
[----:B------:R-:W-:-:S02]  /*02d0*/  IMAD.SHL.U32 R4, R4, 0x100, RZ ;  /* 0x0000010004047824 */ /* 0x000fc400078e00ff */
[----:B------:R-:W-:Y:S02]  /*02e0*/  IMAD R19, R19, -0x12, R8 ;  /* 0xffffffee13137824 */ /* 0x000fe400078e0208 */
[----:B------:R-:W-:Y:S01]  /*02f0*/  IMAD R5, R12, -0x12, R5 ;  /* 0xffffffee0c057824 */ /* 0x000fe200078e0205 */
[----:B------:R-:W-:Y:S01]  /*0300*/  SHF.R.S32.HI R16, RZ, 0x1f, R4 ;  /* 0x0000001fff107819 */ /* 0x000fe20000011404 */
[----:B------:R-:W-:Y:S02]  /*0310*/  IMAD.SHL.U32 R7, R20, 0x10, RZ ;  /* 0x0000001014077824 */ /* 0x000fe400078e00ff */
[----:B------:R-:W-:Y:S01]  /*0320*/  IMAD R13, R14, -0x12, R13 ;  /* 0xffffffee0e0d7824 */ /* 0x000fe200078e020d */
[----:B------:R-:W-:Y:S01]  /*0330*/  SHF.R.S32.HI R14, RZ, 0x1f, R19 ;  /* 0x0000001fff0e7819 */ /* 0x000fe20000011413 */
[----:B------:R-:W-:Y:S01]  /*0340*/  VIADD R10, R17, 0xffffffff ;  /* 0xffffffff110a7836 */ /* 0x000fe20000000000 */
[----:B------:R-:W-:Y:S01]  /*0350*/  SHF.R.S32.HI R21, RZ, 0x1f, R7 ;  /* 0x0000001fff157819 */ /* 0x000fe20000011407 */
[----:B------:R-:W-:Y:S01]  /*0360*/  VIADD R9, R5, 0xffffffff ;  /* 0xffffffff05097836 */ /* 0x000fe20000000000 */
[-C--:B------:R-:W-:Y:S01]  /*0370*/  IADD3 R11, P0, P1, R7, R4.reuse, R19 ;  /* 0x00000004070b7210 */ /* 0x080fe2000791e013 */
[----:B------:R-:W-:Y:S01]  /*0380*/  VIADD R2, R15, 0xffffffff ;  /* 0xffffffff0f027836 */ /* 0x000fe20000000000 */
[--C-:B------:R-:W-:Y:S01]  /*0390*/  SHF.R.S32.HI R12, RZ, 0x1f, R13.reuse ;  /* 0x0000001fff0c7819 */ /* 0x100fe2000001140d */
[----:B------:R-:W-:Y:S01]  /*03a0*/  IMAD.SHL.U32 R5, R5, 0x10, RZ ;  /* 0x0000001005057824 */ /* 0x000fe200078e00ff */
[----:B------:R-:W-:Y:S01]  /*03b0*/  IADD3 R7, P2, P3, R7, R4, R13 ;  /* 0x0000000407077210 */ /* 0x000fe20007b5e00d */
[----:B------:R-:W-:Y:S01]  /*03c0*/  IMAD R25, R6, -0x12, R3 ;  /* 0xffffffee06197824 */ /* 0x000fe200078e0203 */
[----:B------:R-:W-:Y:S01]  /*03d0*/  LOP3.LUT R10, R9, R10, RZ, 0xfc, !PT ;  /* 0x0000000a090a7212 */ /* 0x000fe200078efcff */
[----:B------:R-:W-:Y:S01]  /*03e0*/  IMAD.SHL.U32 R18, R18, 0x100, RZ ;  /* 0x0000010012127824 */ /* 0x000fe200078e00ff */
[-C--:B------:R-:W-:Y:S01]  /*03f0*/  IADD3.X R14, R21, R16.reuse, R14, P0, P1 ;  /* 0x00000010150e7210 */ /* 0x080fe200007e240e */
[----:B------:R-:W-:Y:S01]  /*0400*/  VIADD R24, R25, 0xffffffff ;  /* 0xffffffff19187836 */ /* 0x000fe20000000000 */
[----:B------:R-:W-:Y:S01]  /*0410*/  IADD3.X R12, R21, R16, R12, P2, P3 ;  /* 0x00000010150c7210 */ /* 0x000fe200017e640c */
[----:B------:R-:W-:Y:S01]  /*0420*/  IMAD.SHL.U32 R25, R25, 0x10, RZ ;  /* 0x0000001019197824 */ /* 0x000fe200078e00ff */
[----:B------:R-:W-:-:S02]  /*0430*/  LOP3.LUT R9, R9, R2, RZ, 0xfc, !PT ;  /* 0x0000000209097212 */ /* 0x000fc400078efcff */
[--C-:B------:R-:W-:Y:S02]  /*0440*/  SHF.R.S32.HI R2, RZ, 0x1f, R17.reuse ;  /* 0x0000001fff027819 */ /* 0x100fe40000011411 */
[CC--:B------:R-:W-:Y:S02]  /*0450*/  IADD3 R21, P0, P1, R5.reuse, R4.reuse, R17 ;  /* 0x0000000405157210 */ /* 0x0c0fe4000791e011 */
[----:B------:R-:W-:Y:S02]  /*0460*/  SHF.R.S32.HI R17, RZ, 0x1f, R5 ;  /* 0x0000001fff117819 */ /* 0x000fe40000011405 */
[--C-:B------:R-:W-:Y:S01]  /*0470*/  IADD3 R5, P2, P3, R5, R4, R15.reuse ;  /* 0x0000000405057210 */ /* 0x100fe20007b5e00f */
[----:B------:R-:W-:Y:S01]  /*0480*/  IMAD R4, R3, -0x12, R0 ;  /* 0xffffffee03047824 */ /* 0x000fe200078e0200 */
[----:B------:R-:W-:Y:S02]  /*0490*/  IADD3.X R22, R17, R16, R2, P0, P1 ;  /* 0x0000001011167210 */ /* 0x000fe400007e2402 */
[----:B------:R-:W-:-:S02]  /*04a0*/  SHF.R.S32.HI R15, RZ, 0x1f, R15 ;  /* 0x0000001fff0f7819 */ /* 0x000fc4000001140f */
[----:B------:R-:W-:Y:S02]  /*04b0*/  LEA R2, P0, R21, UR6, 0x2 ;  /* 0x0000000615027c11 */ /* 0x000fe4000f8010ff */
[----:B------:R-:W-:Y:S01]  /*04c0*/  IADD3.X R6, R17, R16, R15, P2, P3 ;  /* 0x0000001011067210 */ /* 0x000fe200017e640f */
[----:B------:R-:W-:Y:S01]  /*04d0*/  VIADD R15, R4, 0xffffffff ;  /* 0xffffffff040f7836 */ /* 0x000fe20000000000 */
[----:B------:R-:W-:Y:S01]  /*04e0*/  LEA.HI.X R3, R21, UR7, R22, 0x2, P0 ;  /* 0x0000000715037c11 */ /* 0x000fe200080f1416 */
[----:B------:R-:W-:Y:S01]  /*04f0*/  IMAD.MOV.U32 R21, RZ, RZ, RZ ;  /* 0x000000ffff157224 */ /* 0x000fe200078e00ff */
[----:B------:R-:W-:Y:S02]  /*0500*/  ISETP.GE.AND P0, PT, R8, 0x28800, PT ;  /* 0x000288000800780c */ /* 0x000fe40003f06270 */
[----:B------:R-:W-:Y:S02]  /*0510*/  LOP3.LUT R15, R24, R15, RZ, 0xfc, !PT ;  /* 0x0000000f180f7212 */ /* 0x000fe400078efcff */
[----:B------:R-:W-:-:S02]  /*0520*/  ISETP.LT.U32.AND P6, PT, R10, 0x10, !P0 ;  /* 0x000000100a00780c */ /* 0x000fc400047c1070 */
[----:B------:R-:W-:Y:S01]  /*0530*/  ISETP.GE.U32.AND P3, PT, R15, 0x10, PT ;  /* 0x000000100f00780c */ /* 0x000fe20003f66070 */
[C---:B------:R-:W-:Y:S01]  /*0540*/  VIADD R15, R8.reuse, 0x202 ;  /* 0x00000202080f7836 */ /* 0x040fe20000000000 */
[----:B------:R-:W-:Y:S01]  /*0550*/  ISETP.LT.U32.AND P1, PT, R9, 0x10, !P0 ;  /* 0x000000100900780c */ /* 0x000fe20004721070 */
[----:B------:R-:W-:Y:S01]  /*0560*/  VIADD R27, R8, 0x201 ;  /* 0x00000201081b7836 */ /* 0x000fe20000000000 */
[--C-:B------:R-:W-:Y:S01]  /*0570*/  SHF.R.S32.HI R16, RZ, 0x1f, R4.reuse ;  /* 0x0000001fff107819 */ /* 0x100fe20000011404 */
[----:B------:R-:W-:Y:S01]  /*0580*/  IMAD.HI R28, R15, 0x38e38e39, RZ ;  /* 0x38e38e390f1c7827 */ /* 0x000fe200078e02ff */
[----:B------:R-:W-:Y:S02]  /*0590*/  IADD3 R17, P4, P5, R25, R18, R4 ;  /* 0x0000001219117210 */ /* 0x000fe40007d9e004 */
[----:B------:R-:W-:Y:S02]  /*05a0*/  LEA R4, P2, R5, UR6, 0x2 ;  /* 0x0000000605047c11 */ /* 0x000fe4000f8410ff */
[----:B------:R-:W-:Y:S01]  /*05b0*/  SHF.R.S32.HI R23, RZ, 0x1f, R18 ;  /* 0x0000001fff177819 */ /* 0x000fe20000011412 */
[----:B------:R1:W2:Y:S01]  /*05c0*/  @P6 LDG.E R21, desc[UR4][R2.64+-0x44] ;  /* 0xffffbc0402156981 */ /* 0x0002a2000c1e1900 */
[----:B------:R-:W-:-:S02]  /*05d0*/  SHF.R.U32.HI R29, RZ, 0x1f, R28 ;  /* 0x0000001fff1d7819 */ /* 0x000fc4000001161c */
[----:B------:R-:W-:Y:S01]  /*05e0*/  LEA.HI.X R5, R5, UR7, R6, 0x2, P2 ;  /* 0x0000000705057c11 */ /* 0x000fe200090f1406 */
[----:B------:R-:W-:Y:S01]  /*05f0*/  IMAD.MOV.U32 R6, RZ, RZ, RZ ;  /* 0x000000ffff067224 */ /* 0x000fe200078e00ff */
[----:B------:R-:W-:Y:S02]  /*0600*/  LEA.HI.SX32 R28, R28, R29, 0x1e ;  /* 0x0000001d1c1c7211 */ /* 0x000fe400078ff2ff */
[----:B------:R-:W-:Y:S01]  /*0610*/  SHF.R.S32.HI R26, RZ, 0x1f, R25 ;  /* 0x0000001fff1a7819 */ /* 0x000fe20000011419 */
[----:B-1----:R-:W-:Y:S02]  /*0620*/  IMAD.HI R2, R27, 0x38e38e39, RZ ;  /* 0x38e38e391b027827 */ /* 0x002fe400078e02ff */
[----:B------:R1:W3:Y:S01]  /*0630*/  @P1 LDG.E R6, desc[UR4][R4.64+-0x44] ;  /* 0xffffbc0404061981 */ /* 0x0002e2000c1e1900 */
[----:B------:R-:W-:Y:S02]  /*0640*/  IADD3.X R22, R26, R23, R16, P4, P5 ;  /* 0x000000171a167210 */ /* 0x000fe400027ea410 */
[----:B------:R-:W-:-:S02]  /*0650*/  ISETP.LT.AND P4, PT, R0, 0x28800, !P3 ;  /* 0x000288000000780c */ /* 0x000fc40005f81270 */
[----:B------:R-:W-:Y:S02]  /*0660*/  SHF.R.U32.HI R3, RZ, 0x1f, R2 ;  /* 0x0000001fff037819 */ /* 0x000fe40000011602 */
[C---:B------:R-:W-:Y:S02]  /*0670*/  LEA R16, P5, R17.reuse, UR6, 0x2 ;  /* 0x0000000611107c11 */ /* 0x040fe4000f8a10ff */
[----:B------:R-:W-:Y:S01]  /*0680*/  LEA.HI.SX32 R3, R2, R3, 0x1e ;  /* 0x0000000302037211 */ /* 0x000fe200078ff2ff */
[----:B-1----:R-:W-:Y:S01]  /*0690*/  IMAD.HI R4, R28, 0x38e38e39, RZ ;  /* 0x38e38e391c047827 */ /* 0x002fe200078e02ff */
[----:B------:R-:W-:-:S03]  /*06a0*/  LEA.HI.X R17, R17, UR7, R22, 0x2, P5 ;  /* 0x0000000711117c11 */ /* 0x000fc6000a8f1416 */
[----:B------:R-:W-:Y:S02]  /*06b0*/  VIADD R2, R8, 0x203 ;  /* 0x0000020308027836 */ /* 0x000fe40000000000 */
[----:B------:R-:W-:Y:S01]  /*06c0*/  IMAD R27, R3, -0x12, R27 ;  /* 0xffffffee031b7824 */ /* 0x000fe200078e021b */
[----:B------:R-:W-:Y:S01]  /*06d0*/  SHF.R.U32.HI R3, RZ, 0x1f, R4 ;  /* 0x0000001fff037819 */ /* 0x000fe20000011604 */
[----:B------:R-:W-:-:S03]  /*06e0*/  IMAD.HI R5, R2, 0x38e38e39, RZ ;  /* 0x38e38e3902057827 */ /* 0x000fc600078e02ff */
[----:B------:R-:W-:Y:S01]  /*06f0*/  LEA.HI.SX32 R3, R4, R3, 0x1e ;  /* 0x0000000304037211 */ /* 0x000fe200078ff2ff */
[----:B------:R-:W-:Y:S01]  /*0700*/  IMAD.MOV.U32 R22, RZ, RZ, RZ ;  /* 0x000000ffff167224 */ /* 0x000fe200078e00ff */
[----:B------:R-:W-:-:S04]  /*0710*/  SHF.R.U32.HI R4, RZ, 0x1f, R5 ;  /* 0x0000001fff047819 */ /* 0x000fc80000011605 */
[----:B------:R-:W-:Y:S01]  /*0720*/  LEA.HI.SX32 R5, R5, R4, 0x1e ;  /* 0x0000000405057211 */ /* 0x000fe200078ff2ff */
[----:B------:R1:W4:Y:S01]  /*0730*/  @P4 LDG.E R22, desc[UR4][R16.64+-0x44] ;  /* 0xffffbc0410164981 */ /* 0x000322000c1e1900 */
[----:B------:R-:W-:Y:S01]  /*0740*/  IADD3 R25, P2, P5, R25, R18, R27 ;  /* 0x0000001219197210 */ /* 0x000fe20007d5e01b */
[----:B-1----:R-:W-:Y:S02]  /*0750*/  IMAD R17, R28, -0x12, R15 ;  /* 0xffffffee1c117824 */ /* 0x002fe400078e020f */
[----:B------:R-:W-:Y:S02]  /*0760*/  IMAD R15, R3, -0x12, R28 ;  /* 0xffffffee030f7824 */ /* 0x000fe400078e021c */
[----:B------:R-:W-:Y:S02]  /*0770*/  IMAD R16, R5, -0x12, R2 ;  /* 0xffffffee05107824 */ /* 0x000fe400078e0202 */
[----:B------:R-:W-:Y:S01]  /*0780*/  VIADD R3, R27, 0xffffffff ;  /* 0xffffffff1b037836 */ /* 0x000fe20000000000 */
[----:B------:R-:W-:Y:S01]  /*0790*/  SHF.R.S32.HI R27, RZ, 0x1f, R27 ;  /* 0x0000001fff1b7819 */ /* 0x000fe2000001141b */
[----:B------:R-:W-:-:S03]  /*07a0*/  IMAD.SHL.U32 R5, R15, 0x10, RZ ;  /* 0x000000100f057824 */ /* 0x000fc600078e00ff */
[----:B------:R-:W-:Y:S02]  /*07b0*/  LOP3.LUT R2, R24, R3, RZ, 0xfc, !PT ;  /* 0x0000000318027212 */ /* 0x000fe400078efcff */
[----:B------:R-:W-:Y:S02]  /*07c0*/  IADD3.X R26, R26, R23, R27, P2, P5 ;  /* 0x000000171a1a7210 */ /* 0x000fe400017ea41b */
[----:B------:R-:W-:Y:S02]  /*07d0*/  SHF.R.S32.HI R3, RZ, 0x1f, R17 ;  /* 0x0000001fff037819 */ /* 0x000fe40000011411 */
[----:B------:R-:W-:Y:S02]  /*07e0*/  SHF.R.S32.HI R4, RZ, 0x1f, R5 ;  /* 0x0000001fff047819 */ /* 0x000fe40000011405 */
[----:B------:R-:W-:-:S04]  /*07f0*/  IADD3 R24, P2, P5, R5, R18, R17 ;  /* 0x0000001205187210 */ /* 0x000fc80007d5e011 */
[----:B------:R-:W-:Y:S02]  /*0800*/  IADD3.X R3, R4, R23, R3, P2, P5 ;  /* 0x0000001704037210 */ /* 0x000fe400017ea403 */
[--C-:B------:R-:W-:Y:S02]  /*0810*/  IADD3 R18, P2, P5, R5, R18, R16.reuse ;  /* 0x0000001205127210 */ /* 0x100fe40007d5e010 */
[----:B------:R-:W-:-:S04]  /*0820*/  SHF.R.S32.HI R5, RZ, 0x1f, R16 ;  /* 0x0000001fff057819 */ /* 0x000fc80000011410 */
[----:B------:R-:W-:Y:S02]  /*0830*/  IADD3.X R23, R4, R23, R5, P2, P5 ;  /* 0x0000001704177210 */ /* 0x000fe400017ea405 */
[C---:B------:R-:W-:Y:S02]  /*0840*/  LEA R4, P5, R25.reuse, UR6, 0x2 ;  /* 0x0000000619047c11 */ /* 0x040fe4000f8a10ff */
[----:B------:R-:W-:Y:S02]  /*0850*/  ISETP.GE.U32.AND P2, PT, R2, 0x10, PT ;  /* 0x000000100200780c */ /* 0x000fe40003f46070 */
[----:B------:R-:W-:Y:S02]  /*0860*/  LEA.HI.X R5, R25, UR7, R26, 0x2, P5 ;  /* 0x0000000719057c11 */ /* 0x000fe4000a8f141a */
[----:B------:R-:W-:Y:S01]  /*0870*/  ISETP.LT.AND P5, PT, R0, 0x28800, !P2 ;  /* 0x000288000000780c */ /* 0x000fe200057a1270 */
[----:B------:R-:W-:-:S12]  /*0880*/  IMAD.MOV.U32 R25, RZ, RZ, RZ ;  /* 0x000000ffff197224 */ /* 0x000fd800078e00ff */
[----:B------:R1:W5:Y:S01]  /*0890*/  @P5 LDG.E R25, desc[UR4][R4.64+-0x44] ;  /* 0xffffbc0404195981 */ /* 0x000362000c1e1900 */
[----:B------:R-:W-:Y:S02]  /*08a0*/  VIADD R19, R19, 0xffffffff ;  /* 0xffffffff13137836 */ /* 0x000fe40000000000 */
[----:B------:R-:W-:-:S05]  /*08b0*/  VIADD R20, R20, 0xffffffff ;  /* 0xffffffff14147836 */ /* 0x000fca0000000000 */
[----:B------:R-:W-:Y:S01]  /*08c0*/  LOP3.LUT R19, R20, R19, RZ, 0xfc, !PT ;  /* 0x0000001314137212 */ /* 0x000fe200078efcff */
[----:B-1----:R-:W-:Y:S01]  /*08d0*/  VIADD R5, R13, 0xffffffff ;  /* 0xffffffff0d057836 */ /* 0x002fe20000000000 */
[----:B--2---:R-:W-:Y:S02]  /*08e0*/  SEL R21, R21, RZ, P6 ;  /* 0x000000ff15157207 */ /* 0x004fe40003000000 */
[----:B------:R-:W-:Y:S02]  /*08f0*/  LEA R2, P6, R24, UR6, 0x2 ;  /* 0x0000000618027c11 */ /* 0x000fe4000f8c10ff */
[----:B---3--:R-:W-:Y:S02]  /*0900*/  SEL R6, R6, RZ, P1 ;  /* 0x000000ff06067207 */ /* 0x008fe40000800000 */
[----:B------:R-:W-:Y:S02]  /*0910*/  ISETP.GE.U32.AND P1, PT, R19, 0x10, PT ;  /* 0x000000101300780c */ /* 0x000fe40003f26070 */
[----:B------:R-:W-:-:S02]  /*0920*/  LEA.HI.X R3, R24, UR7, R3, 0x2, P6 ;  /* 0x0000000718037c11 */ /* 0x000fc4000b0f1403 */
[----:B------:R-:W-:Y:S02]  /*0930*/  LEA R4, P6, R11, UR6, 0x2 ;  /* 0x000000060b047c11 */ /* 0x000fe4000f8c10ff */
[----:B----4-:R-:W-:Y:S02]  /*0940*/  SEL R22, R22, RZ, P4 ;  /* 0x000000ff16167207 */ /* 0x010fe40002000000 */
[----:B------:R-:W-:-:S04]  /*0950*/  FSETP.GEU.AND P4, PT, R21, RZ, PT ;  /* 0x000000ff1500720b */ /* 0x000fc80003f8e000 */
[----:B------:R-:W-:Y:S02]  /*0960*/  FSEL R24, R21, RZ, P4 ;  /* 0x000000ff15187208 */ /* 0x000fe40002000000 */
[----:B------:R-:W-:Y:S02]  /*0970*/  LOP3.LUT R21, R20, R5, RZ, 0xfc, !PT ;  /* 0x0000000514157212 */ /* 0x000fe400078efcff */
[----:B------:R-:W-:Y:S02]  /*0980*/  LEA.HI.X R5, R11, UR7, R14, 0x2, P6 ;  /* 0x000000070b057c11 */ /* 0x000fe4000b0f140e */
[----:B------:R-:W-:Y:S01]  /*0990*/  LEA R20, P6, R18, UR6, 0x2 ;  /* 0x0000000612147c11 */ /* 0x000fe2000f8c10ff */
[----:B------:R-:W-:Y:S02]  /*09a0*/  IMAD.MOV.U32 R11, RZ, RZ, RZ ;  /* 0x000000ffff0b7224 */ /* 0x000fe400078e00ff */
[----:B------:R-:W-:Y:S01]  /*09b0*/  IMAD.MOV.U32 R14, RZ, RZ, RZ ;  /* 0x000000ffff0e7224 */ /* 0x000fe200078e00ff */
[----:B-----5:R-:W-:-:S02]  /*09c0*/  SEL R19, R25, RZ, P5 ;  /* 0x000000ff19137207 */ /* 0x020fc40002800000 */
[----:B------:R-:W-:-:S04]  /*09d0*/  FSETP.GEU.AND P5, PT, R6, RZ, PT ;  /* 0x000000ff0600720b */ /* 0x000fc80003fae000 */
[----:B------:R-:W-:Y:S02]  /*09e0*/  FSEL R13, R6, RZ, P5 ;  /* 0x000000ff060d7208 */ /* 0x000fe40002800000 */
[----:B------:R-:W-:Y:S02]  /*09f0*/  ISETP.LT.AND P5, PT, R8, 0x28800, !P1 ;  /* 0x000288000800780c */ /* 0x000fe40004fa1270 */
[----:B------:R-:W-:-:S04]  /*0a00*/  LEA R6, P4, R7, UR6, 0x2 ;  /* 0x0000000607067c11 */ /* 0x000fc8000f8810ff */
[----:B------:R-:W-:Y:S02]  /*0a10*/  LEA.HI.X R7, R7, UR7, R12, 0x2, P4 ;  /* 0x0000000707077c11 */ /* 0x000fe4000a0f140c */
[----:B------:R-:W-:Y:S02]  /*0a20*/  ISETP.GE.U32.AND P4, PT, R21, 0x10, PT ;  /* 0x000000101500780c */ /* 0x000fe40003f86070 */
[----:B------:R-:W-:Y:S02]  /*0a30*/  LEA.HI.X R21, R18, UR7, R23, 0x2, P6 ;  /* 0x0000000712157c11 */ /* 0x000fe4000b0f1417 */
[----:B------:R-:W-:Y:S01]  /*0a40*/  ISETP.LT.AND P6, PT, R8, 0x28800, !P4 ;  /* 0x000288000800780c */ /* 0x000fe200067c1270 */
[----:B------:R-:W2:-:S12]  /*0a50*/  @P5 LDG.E R11, desc[UR4][R4.64+-0x44] ;  /* 0xffffbc04040b5981 */ /* 0x000e98000c1e1900 */
[----:B------:R-:W3:Y:S01]  /*0a60*/  @P6 LDG.E R14, desc[UR4][R6.64+-0x44] ;  /* 0xffffbc04060e6981 */ /* 0x000ee2000c1e1900 */
[----:B------:R-:W-:Y:S02]  /*0a70*/  VIADD R12, R15, 0xffffffff ;  /* 0xffffffff0f0c7836 */ /* 0x000fe40000000000 */
[----:B------:R-:W-:-:S05]  /*0a80*/  VIADD R17, R17, 0xffffffff ;  /* 0xffffffff11117836 */ /* 0x000fca0000000000 */
[----:B------:R-:W-:Y:S02]  /*0a90*/  LOP3.LUT R17, R12, R17, RZ, 0xfc, !PT ;  /* 0x000000110c117212 */ /* 0x000fe400078efcff */
[----:B--2---:R-:W-:-:S04]  /*0aa0*/  SEL R18, R11, RZ, P5 ;  /* 0x000000ff0b127207 */ /* 0x004fc80002800000 */
[----:B------:R-:W-:Y:S01]  /*0ab0*/  FSETP.GEU.AND P5, PT, R18, RZ, PT ;  /* 0x000000ff1200720b */ /* 0x000fe20003fae000 */
[----:B------:R-:W-:-:S03]  /*0ac0*/  VIADD R11, R16, 0xffffffff ;  /* 0xffffffff100b7836 */ /* 0x000fc60000000000 */
[----:B------:R-:W-:Y:S02]  /*0ad0*/  FSEL R15, R18, RZ, P5 ;  /* 0x000000ff120f7208 */ /* 0x000fe40002800000 */
[----:B------:R-:W-:Y:S02]  /*0ae0*/  ISETP.GE.U32.AND P5, PT, R10, 0x10, PT ;  /* 0x000000100a00780c */ /* 0x000fe40003fa6070 */
[----:B---3--:R-:W-:Y:S02]  /*0af0*/  SEL R14, R14, RZ, P6 ;  /* 0x000000ff0e0e7207 */ /* 0x008fe40003000000 */
[----:B------:R-:W-:Y:S02]  /*0b00*/  SEL R6, R24, RZ, !P5 ;  /* 0x000000ff18067207 */ /* 0x000fe40006800000 */
[----:B------:R-:W-:Y:S02]  /*0b10*/  FSETP.GEU.AND P5, PT, R14, RZ, PT ;  /* 0x000000ff0e00720b */ /* 0x000fe40003fae000 */
[----:B------:R-:W-:-:S02]  /*0b20*/  LOP3.LUT R11, R12, R11, RZ, 0xfc, !PT ;  /* 0x0000000b0c0b7212 */ /* 0x000fc400078efcff */
[----:B------:R-:W-:Y:S02]  /*0b30*/  FSEL R5, R14, RZ, P5 ;  /* 0x000000ff0e057208 */ /* 0x000fe40002800000 */
[----:B------:R-:W-:Y:S02]  /*0b40*/  ISETP.GE.U32.AND P5, PT, R11, 0x10, PT ;  /* 0x000000100b00780c */ /* 0x000fe40003fa6070 */
[----:B------:R-:W-:Y:S01]  /*0b50*/  ISETP.GE.U32.AND P6, PT, R9, 0x10, PT ;  /* 0x000000100900780c */ /* 0x000fe20003fc6070 */
[----:B------:R-:W1:Y:S01]  /*0b60*/  LDC.64 R10, c[0x0][0x218] ;  /* 0x00008600ff0a7b82 */ /* 0x000e620000000a00 */
[----:B------:R-:W-:Y:S02]  /*0b70*/  SEL R4, R15, RZ, !P1 ;  /* 0x000000ff0f047207 */ /* 0x000fe40004800000 */
[----:B------:R-:W-:Y:S02]  /*0b80*/  ISETP.GE.U32.AND P1, PT, R17, 0x10, PT ;  /* 0x000000101100780c */ /* 0x000fe40003f26070 */
[----:B------:R-:W-:-:S02]  /*0b90*/  SEL R5, R5, RZ, !P4 ;  /* 0x000000ff05057207 */ /* 0x000fc40006000000 */
[C---:B------:R-:W-:Y:S02]  /*0ba0*/  ISETP.LT.AND P4, PT, R0.reuse, 0x28800, !P5 ;  /* 0x000288000000780c */ /* 0x040fe40006f81270 */
[----:B------:R-:W-:Y:S02]  /*0bb0*/  SEL R7, R13, RZ, !P6 ;  /* 0x000000ff0d077207 */ /* 0x000fe40007000000 */
[----:B------:R-:W-:Y:S02]  /*0bc0*/  ISETP.LT.AND P6, PT, R0, 0x28800, !P1 ;  /* 0x000288000000780c */ /* 0x000fe40004fc1270 */
[----:B------:R-:W-:-:S07]  /*0bd0*/  CS2R R12, SRZ ;  /* 0x00000000000c7805 */ /* 0x000fce000001ff00 */
[----:B------:R-:W2:Y:S04]  /*0be0*/  @P4 LDG.E R13, desc[UR4][R20.64+-0x44] ;  /* 0xffffbc04140d4981 */ /* 0x000ea8000c1e1900 */
[----:B------:R-:W3:Y:S01]  /*0bf0*/  @P6 LDG.E R12, desc[UR4][R2.64+-0x44] ;  /* 0xffffbc04020c6981 */ /* 0x000ee2000c1e1900 */
[----:B-1----:R-:W-:-:S05]  /*0c00*/  IMAD.WIDE R8, R8, 0x4, R10 ;  /* 0x0000000408087825 */ /* 0x002fca00078e020a */
[----:B------:R1:W-:Y:S01]  /*0c10*/  @!P0 STG.E.128 desc[UR4][R8.64], R4 ;  /* 0x0000000408008986 */ /* 0x0003e2000c101d04 */
[----:B------:R-:W-:-:S04]  /*0c20*/  FSETP.GEU.AND P0, PT, R22, RZ, PT ;  /* 0x000000ff1600720b */ /* 0x000fc80003f0e000 */
[----:B------:R-:W-:-:S04]  /*0c30*/  FSEL R22, R22, RZ, P0 ;  /* 0x000000ff16167208 */ /* 0x000fc80000000000 */
[----:B-1----:R-:W-:Y:S02]  /*0c40*/  SEL R4, R22, RZ, !P3 ;  /* 0x000000ff16047207 */ /* 0x002fe40005800000 */
[----:B--2---:R-:W-:Y:S02]  /*0c50*/  SEL R13, R13, RZ, P4 ;  /* 0x000000ff0d0d7207 */ /* 0x004fe40002000000 */
[----:B------:R-:W-:Y:S02]  /*0c60*/  ISETP.GE.AND P4, PT, R0, 0x28800, PT ;  /* 0x000288000000780c */ /* 0x000fe40003f86270 */
[----:B---3--:R-:W-:Y:S02]  /*0c70*/  SEL R12, R12, RZ, P6 ;  /* 0x000000ff0c0c7207 */ /* 0x008fe40003000000 */
[----:B------:R-:W-:Y:S02]  /*0c80*/  FSETP.GEU.AND P6, PT, R19, RZ, PT ;  /* 0x000000ff1300720b */ /* 0x000fe40003fce000 */
[----:B------:R-:W-:-:S02]  /*0c90*/  FSETP.GEU.AND P0, PT, R12, RZ, PT ;  /* 0x000000ff0c00720b */ /* 0x000fc40003f0e000 */
[----:B------:R-:W-:Y:S02]  /*0ca0*/  FSEL R19, R19, RZ, P6 ;  /* 0x000000ff13137208 */ /* 0x000fe40003000000 */
[C---:B------:R-:W-:Y:S02]  /*0cb0*/  FSETP.GEU.AND P6, PT, R13.reuse, RZ, PT ;  /* 0x000000ff0d00720b */ /* 0x040fe40003fce000 */
[----:B------:R-:W-:Y:S02]  /*0cc0*/  FSEL R12, R12, RZ, P0 ;  /* 0x000000ff0c0c7208 */ /* 0x000fe40000000000 */
[----:B------:R-:W-:Y:S02]  /*0cd0*/  FSEL R13, R13, RZ, P6 ;  /* 0x000000ff0d0d7208 */ /* 0x000fe40003000000 */
[----:B------:R-:W-:Y:S02]  /*0ce0*/  SEL R5, R19, RZ, !P2 ;  /* 0x000000ff13057207 */ /* 0x000fe40005000000 */
[----:B------:R-:W-:-:S02]  /*0cf0*/  SEL R6, R12, RZ, !P1 ;  /* 0x000000ff0c067207 */ /* 0x000fc40004800000 */
[----:B------:R-:W-:Y:S01]  /*0d00*/  SEL R7, R13, RZ, !P5 ;  /* 0x000000ff0d077207 */ /* 0x000fe20006800000 */
[----:B------:R-:W-:Y:S06]  /*0d10*/  @P4 EXIT ;  /* 0x000000000000494d */ /* 0x000fec0003800000 */
[----:B------:R-:W-:Y:S01]  /*0d20*/  STG.E.128 desc[UR4][R8.64+0x800], R4 ;  /* 0x0008000408007986 */ /* 0x000fe2000c101d04 */
[----:B------:R-:W-:Y:S05]  /*0d30*/  EXIT ;  /* 0x000000000000794d */ /* 0x000fea0003800000 */
.L_x_0:
[----:B------:R-:W-:-:S00]  /*0d40*/  BRA `(.L_x_0) ;  /* 0xfffffffc00fc7947 */ /* 0x000fc0000383ffff */
[----:B------:R-:W-:-:S00]  /*0d50*/  NOP ;  /* 0x0000000000007918 */ /* 0x000fc00000000000 */
        /* <DEDUP_REMOVED lines=10> */
.L_x_1:


//--------------------- .nv.constant0.triton_poi_fused_constant_pad_nd_relu_39 --------------------------
	.section	.nv.constant0.triton_poi_fused_constant_pad_nd_relu_39,"a",@progbits
	.sectionflags	@""
	.align	4
.nv.constant0.triton_poi_fused_constant_pad_nd_relu_39:
	.zero		548
